	.headerflags	@"EF_CUDA_TEXMODE_UNIFIED EF_CUDA_64BIT_ADDRESS EF_CUDA_ACCELERATORS EF_CUDA_SM90 EF_CUDA_VIRTUAL_SM(EF_CUDA_SM90)"
	.elftype	@"ET_EXEC"


//--------------------- .nv.info                  --------------------------
	.section	.nv.info,"",@"SHT_CUDA_INFO"
	.align	4


	//----- nvinfo : EIATTR_REGCOUNT
	.align		4
        /*0000*/ 	.byte	0x04, 0x2f
        /*0002*/ 	.short	(.L_3 - .L_2)
	.align		4
.L_2:
        /*0004*/ 	.word	index@(triton_poi_fused__native_batch_norm_legit_no_training_leaky_relu_33)
        /*0008*/ 	.word	0x00000018


	//----- nvinfo : EIATTR_MIN_STACK_SIZE
	.align		4
.L_3:
        /*000c*/ 	.byte	0x04, 0x12
        /*000e*/ 	.short	(.L_5 - .L_4)
	.align		4
.L_4:
        /*0010*/ 	.word	index@(triton_poi_fused__native_batch_norm_legit_no_training_leaky_relu_33)
        /*0014*/ 	.word	0x00000000


	//----- nvinfo : EIATTR_FRAME_SIZE
	.align		4
.L_5:
        /*0018*/ 	.byte	0x04, 0x11
        /*001a*/ 	.short	(.L_7 - .L_6)
	.align		4
.L_6:
        /*001c*/ 	.word	index@(triton_poi_fused__native_batch_norm_legit_no_training_leaky_relu_33)
        /*0020*/ 	.word	0x00000000


	//----- nvinfo : EIATTR_MIN_STACK_SIZE
	.align		4
.L_7:
        /*0024*/ 	.byte	0x04, 0x12
        /*0026*/ 	.short	(.L_9 - .L_8)
	.align		4
.L_8:
        /*0028*/ 	.word	index@(triton_poi_fused__native_batch_norm_legit_no_training_leaky_relu_33)
        /*002c*/ 	.word	0x00000000
.L_9:


//--------------------- .nv.info.triton_poi_fused__native_batch_norm_legit_no_training_leaky_relu_33 --------------------------
	.section	.nv.info.triton_poi_fused__native_batch_norm_legit_no_training_leaky_relu_33,"",@"SHT_CUDA_INFO"
	.sectionflags	@""
	.align	4


	//----- nvinfo : EIATTR_CUDA_API_VERSION
	.align		4
        /*0000*/ 	.byte	0x04, 0x37
        /*0002*/ 	.short	(.L_11 - .L_10)
.L_10:
        /*0004*/ 	.word	0x0000007c


	//----- nvinfo : EIATTR_KPARAM_INFO
	.align		4
.L_11:
        /*0008*/ 	.byte	0x04, 0x17
        /*000a*/ 	.short	(.L_13 - .L_12)
.L_12:
        /*000c*/ 	.word	0x00000000
        /*0010*/ 	.short	0x0007
        /*0012*/ 	.short	0x0034
        /*0014*/ 	.byte	0x00, 0xf0, 0x11, 0x00


	//----- nvinfo : EIATTR_KPARAM_INFO
	.align		4
.L_13:
        /*0018*/ 	.byte	0x04, 0x17
        /*001a*/ 	.short	(.L_15 - .L_14)
.L_14:
        /*001c*/ 	.word	0x00000000
        /*0020*/ 	.short	0x0006
        /*0022*/ 	.short	0x0030
        /*0024*/ 	.byte	0x00, 0xf0, 0x11, 0x00


	//----- nvinfo : EIATTR_KPARAM_INFO
	.align		4
.L_15:
        /*0028*/ 	.byte	0x04, 0x17
        /*002a*/ 	.short	(.L_17 - .L_16)
.L_16:
        /*002c*/ 	.word	0x00000000
        /*0030*/ 	.short	0x0005
        /*0032*/ 	.short	0x0028
        /*0034*/ 	.byte	0x00, 0xf4, 0x21, 0x00


	//----- nvinfo : EIATTR_KPARAM_INFO
	.align		4
.L_17:
        /*0038*/ 	.byte	0x04, 0x17
        /*003a*/ 	.short	(.L_19 - .L_18)
.L_18:
        /*003c*/ 	.word	0x00000000
        /*0040*/ 	.short	0x0004
        /*0042*/ 	.short	0x0020
        /*0044*/ 	.byte	0x00, 0xf4, 0x21, 0x00


	//----- nvinfo : EIATTR_KPARAM_INFO
	.align		4
.L_19:
        /*0048*/ 	.byte	0x04, 0x17
        /*004a*/ 	.short	(.L_21 - .L_20)
.L_20:
        /*004c*/ 	.word	0x00000000
        /*0050*/ 	.short	0x0003
        /*0052*/ 	.short	0x0018
        /*0054*/ 	.byte	0x00, 0xf4, 0x21, 0x00


	//----- nvinfo : EIATTR_KPARAM_INFO
	.align		4
.L_21:
        /*0058*/ 	.byte	0x04, 0x17
        /*005a*/ 	.short	(.L_23 - .L_22)
.L_22:
        /*005c*/ 	.word	0x00000000
        /*0060*/ 	.short	0x0002
        /*0062*/ 	.short	0x0010
        /*0064*/ 	.byte	0x00, 0xf4, 0x21, 0x00


	//----- nvinfo : EIATTR_KPARAM_INFO
	.align		4
.L_23:
        /*0068*/ 	.byte	0x04, 0x17
        /*006a*/ 	.short	(.L_25 - .L_24)
.L_24:
        /*006c*/ 	.word	0x00000000
        /*0070*/ 	.short	0x0001
        /*0072*/ 	.short	0x0008
        /*0074*/ 	.byte	0x00, 0xf4, 0x21, 0x00


	//----- nvinfo : EIATTR_KPARAM_INFO
	.align		4
.L_25:
        /*0078*/ 	.byte	0x04, 0x17
        /*007a*/ 	.short	(.L_27 - .L_26)
.L_26:
        /*007c*/ 	.word	0x00000000
        /*0080*/ 	.short	0x0000
        /*0082*/ 	.short	0x0000
        /*0084*/ 	.byte	0x00, 0xf4, 0x21, 0x00


	//----- nvinfo : EIATTR_SPARSE_MMA_MASK
	.align		4
.L_27:
        /*0088*/ 	.byte	0x03, 0x50
        /*008a*/ 	.short	0x0000


	//----- nvinfo : EIATTR_MAXREG_COUNT
	.align		4
        /*008c*/ 	.byte	0x03, 0x1b
        /*008e*/ 	.short	0x00ff


	//----- nvinfo : EIATTR_EXIT_INSTR_OFFSETS
	.align		4
        /*0090*/ 	.byte	0x04, 0x1c
        /*0092*/ 	.short	(.L_29 - .L_28)


	//   ....[0]....
.L_28:
        /*0094*/ 	.word	0x00000590


	//   ....[1]....
        /*0098*/ 	.word	0x00000660


	//----- nvinfo : EIATTR_REQNTID
	.align		4
.L_29:
        /*009c*/ 	.byte	0x04, 0x10
        /*009e*/ 	.short	(.L_31 - .L_30)
.L_30:
        /*00a0*/ 	.word	0x00000080
        /*00a4*/ 	.word	0x00000001
        /*00a8*/ 	.word	0x00000001


	//----- nvinfo : EIATTR_CBANK_PARAM_SIZE
	.align		4
.L_31:
        /*00ac*/ 	.byte	0x03, 0x19
        /*00ae*/ 	.short	0x0038


	//----- nvinfo : EIATTR_PARAM_CBANK
	.align		4
        /*00b0*/ 	.byte	0x04, 0x0a
        /*00b2*/ 	.short	(.L_33 - .L_32)
	.align		4
.L_32:
        /*00b4*/ 	.word	index@(.nv.constant0.triton_poi_fused__native_batch_norm_legit_no_training_leaky_relu_33)
        /*00b8*/ 	.short	0x0210
        /*00ba*/ 	.short	0x0038


	//----- nvinfo : EIATTR_SW_WAR
	.align		4
.L_33:
        /*00bc*/ 	.byte	0x04, 0x36
        /*00be*/ 	.short	(.L_35 - .L_34)
.L_34:
        /*00c0*/ 	.word	0x00000008
.L_35:


//--------------------- .nv.callgraph             --------------------------
	.section	.nv.callgraph,"",@"SHT_CUDA_CALLGRAPH"
	.align	4
	.sectionentsize	8
	.align		4
        /*0000*/ 	.word	0x00000000
	.align		4
        /*0004*/ 	.word	0xffffffff
	.align		4
        /*0008*/ 	.word	0x00000000
	.align		4
        /*000c*/ 	.word	0xfffffffe
	.align		4
        /*0010*/ 	.word	0x00000000
	.align		4
        /*0014*/ 	.word	0xfffffffd
	.align		4
        /*0018*/ 	.word	0x00000000
	.align		4
        /*001c*/ 	.word	0xfffffffc


//--------------------- .nv.constant4             --------------------------
	.section	.nv.constant4,"a",@progbits
	.align	8
	.align		8
.nv.constant4:
        /*0000*/ 	.dword	_$_str
	.align		8
        /*0008*/ 	.dword	_$_str_$_2


//--------------------- .text.triton_poi_fused__native_batch_norm_legit_no_training_leaky_relu_33 --------------------------
	.section	.text.triton_poi_fused__native_batch_norm_legit_no_training_leaky_relu_33,"ax",@progbits
	.sectionflags	@"SHF_BARRIERS=1"
	.align	128
        .global         triton_poi_fused__native_batch_norm_legit_no_training_leaky_relu_33
        .type           triton_poi_fused__native_batch_norm_legit_no_training_leaky_relu_33,@function
        .size           triton_poi_fused__native_batch_norm_legit_no_training_leaky_relu_33,(.L_x_1 - triton_poi_fused__native_batch_norm_legit_no_training_leaky_relu_33)
        .other          triton_poi_fused__native_batch_norm_legit_no_training_leaky_relu_33,@"STO_CUDA_ENTRY STV_DEFAULT"
triton_poi_fused__native_batch_norm_legit_no_training_leaky_relu_33:
.text.triton_poi_fused__native_batch_norm_legit_no_training_leaky_relu_33:
[----:B------:R-:W0:Y:S01]  /*0000*/  LDC R1, c[0x0][0x28] ;  /* 0x00000a00ff017b82 */ /* 0x000e220000000800 */
[----:B------:R-:W1:Y:S07]  /*0010*/  S2R R8, SR_TID.X ;  /* 0x0000000000087919 */ /* 0x000e6e0000002100 */
[----:B------:R-:W2:Y:S01]  /*0020*/  S2UR UR5, SR_CTAID.X ;  /* 0x00000000000579c3 */ /* 0x000ea20000002500 */
[----:B------:R-:W-:Y:S01]  /*0030*/  CS2R R2, SRZ ;  /* 0x0000000000027805 */ /* 0x000fe2000001ff00 */
[----:B------:R-:W-:-:S06]  /*0040*/  ULDC.64 UR8, c[0x0][0x208] ;  /* 0x0000820000087ab9 */ /* 0x000fcc0000000a00 */
[----:B------:R-:W3:Y:S08]  /*0050*/  LDC.64 R4, c[0x0][0x220] ;  /* 0x00008800ff047b82 */ /* 0x000ef00000000a00 */
[----:B------:R-:W4:Y:S01]  /*0060*/  S2UR UR4, SR_CTAID.Y ;  /* 0x00000000000479c3 */ /* 0x000f220000002600 */
[----:B--2---:R-:W-:-:S07]  /*0070*/  USHF.L.U32 UR5, UR5, 0x4, URZ ;  /* 0x0000000405057899 */ /* 0x004fce000800063f */
[----:B------:R-:W2:Y:S01]  /*0080*/  LDC.64 R18, c[0x0][0x210] ;  /* 0x00008400ff127b82 */ /* 0x000ea20000000a00 */
[----:B-1----:R-:W-:-:S07]  /*0090*/  IMAD.SHL.U32 R0, R8, 0x2, RZ ;  /* 0x0000000208007824 */ /* 0x002fce00078e00ff */
[----:B------:R-:W1:Y:S01]  /*00a0*/  LDC.64 R16, c[0x0][0x218] ;  /* 0x00008600ff107b82 */ /* 0x000e620000000a00 */
[----:B------:R-:W-:-:S04]  /*00b0*/  LOP3.LUT R0, R0, 0xe, RZ, 0xc0, !PT ;  /* 0x0000000e00007812 */ /* 0x000fc800078ec0ff */
[----:B------:R-:W-:-:S03]  /*00c0*/  LOP3.LUT R13, R0, UR5, RZ, 0xfc, !PT ;  /* 0x00000005000d7c12 */ /* 0x000fc6000f8efcff */
[----:B------:R-:W5:Y:S01]  /*00d0*/  LDC.64 R14, c[0x0][0x228] ;  /* 0x00008a00ff0e7b82 */ /* 0x000f620000000a00 */
[C---:B------:R-:W-:Y:S01]  /*00e0*/  ISETP.GE.AND P1, PT, R13.reuse, 0x200, PT ;  /* 0x000002000d00780c */ /* 0x040fe20003f26270 */
[----:B---3--:R-:W-:-:S06]  /*00f0*/  IMAD.WIDE R4, R13, 0x4, R4 ;  /* 0x000000040d047825 */ /* 0x008fcc00078e0204 */
[----:B------:R-:W3:Y:S06]  /*0100*/  LDC.64 R10, c[0x0][0x230] ;  /* 0x00008c00ff0a7b82 */ /* 0x000eec0000000a00 */
[----:B------:R1:W3:Y:S01]  /*0110*/  @!P1 LDG.E.EL.64 R2, desc[UR8][R4.64] ;  /* 0x0000000804029981 */ /* 0x0002e2000c2e1b00 */
[----:B------:R-:W-:Y:S01]  /*0120*/  SHF.R.U32.HI R9, RZ, 0x3, R8 ;  /* 0x00000003ff097819 */ /* 0x000fe20000011608 */
[----:B----4-:R-:W-:Y:S01]  /*0130*/  USHF.L.U32 UR4, UR4, 0x4, URZ ;  /* 0x0000000404047899 */ /* 0x010fe2000800063f */
[----:B-1----:R-:W-:Y:S02]  /*0140*/  IMAD.WIDE R16, R13, 0x4, R16 ;  /* 0x000000040d107825 */ /* 0x002fe400078e0210 */
[----:B------:R-:W-:-:S04]  /*0150*/  SGXT.U32 R9, R9, 0x4 ;  /* 0x000000040909781a */ /* 0x000fc80000000000 */
[----:B------:R-:W-:Y:S02]  /*0160*/  LOP3.LUT R6, R9, UR4, RZ, 0xfc, !PT ;  /* 0x0000000409067c12 */ /* 0x000fe4000f8efcff */
[----:B0-----:R-:W-:Y:S02]  /*0170*/  CS2R R4, SRZ ;  /* 0x0000000000047805 */ /* 0x001fe4000001ff00 */
[C---:B------:R-:W-:Y:S01]  /*0180*/  ISETP.LT.AND P0, PT, R6.reuse, 0x10, !P1 ;  /* 0x000000100600780c */ /* 0x040fe20004f01270 */
[----:B------:R-:W-:-:S04]  /*0190*/  IMAD R7, R6, 0x200, R13 ;  /* 0x0000020006077824 */ /* 0x000fc800078e020d */
[----:B--2---:R-:W-:Y:S01]  /*01a0*/  IMAD.WIDE R18, R7, 0x4, R18 ;  /* 0x0000000407127825 */ /* 0x004fe200078e0212 */
[----:B------:R-:W-:-:S03]  /*01b0*/  CS2R R6, SRZ ;  /* 0x0000000000067805 */ /* 0x000fc6000001ff00 */
[----:B-----5:R-:W-:-:S03]  /*01c0*/  IMAD.WIDE R14, R13, 0x4, R14 ;  /* 0x000000040d0e7825 */ /* 0x020fc600078e020e */
[----:B------:R0:W2:Y:S01]  /*01d0*/  @!P1 LDG.E.EL.64 R6, desc[UR8][R16.64] ;  /* 0x0000000810069981 */ /* 0x0000a2000c2e1b00 */
[----:B---3--:R-:W-:Y:S01]  /*01e0*/  IMAD.WIDE R20, R13, 0x4, R10 ;  /* 0x000000040d147825 */ /* 0x008fe200078e020a */
[----:B------:R-:W-:Y:S02]  /*01f0*/  CS2R R12, SRZ ;  /* 0x00000000000c7805 */ /* 0x000fe4000001ff00 */
[----:B------:R-:W2:Y:S01]  /*0200*/  @P0 LDG.E.EL.64 R4, desc[UR8][R18.64] ;  /* 0x0000000812040981 */ /* 0x000ea2000c2e1b00 */
[----:B------:R-:W-:-:S03]  /*0210*/  CS2R R10, SRZ ;  /* 0x00000000000a7805 */ /* 0x000fc6000001ff00 */
[----:B------:R-:W3:Y:S04]  /*0220*/  @!P1 LDG.E.EL.64 R12, desc[UR8][R14.64] ;  /* 0x000000080e0c9981 */ /* 0x000ee8000c2e1b00 */
[----:B------:R-:W3:Y:S01]  /*0230*/  @!P1 LDG.E.EL.64 R10, desc[UR8][R20.64] ;  /* 0x00000008140a9981 */ /* 0x000ee2000c2e1b00 */
[----:B------:R-:W1:Y:S01]  /*0240*/  S2UR UR7, SR_CgaCtaId ;  /* 0x00000000000779c3 */ /* 0x000e620000008800 */
[----:B------:R-:W-:Y:S01]  /*0250*/  UMOV UR6, 0x400 ;  /* 0x0000040000067882 */ /* 0x000fe20000000000 */
[----:B------:R-:W-:Y:S01]  /*0260*/  LOP3.LUT R0, R0, UR4, RZ, 0xfc, !PT ;  /* 0x0000000400007c12 */ /* 0x000fe2000f8efcff */
[----:B-1----:R-:W-:Y:S01]  /*0270*/  UPRMT UR6, UR7, 0x654, UR6 ;  /* 0x0000065407067896 */ /* 0x002fe20008000006 */
[----:B------:R-:W-:Y:S01]  /*0280*/  FADD R2, R2, 9.9999997473787516356e-06 ;  /* 0x3727c5ac02027421 */ /* 0x000fe20000000000 */
[----:B------:R-:W-:-:S03]  /*0290*/  FADD R3, R3, 9.9999997473787516356e-06 ;  /* 0x3727c5ac03037421 */ /* 0x000fc60000000000 */
[----:B0-----:R0:W1:Y:S08]  /*02a0*/  MUFU.SQRT R16, R2 ;  /* 0x0000000200107308 */ /* 0x0010700000002000 */
[----:B------:R4:W5:Y:S01]  /*02b0*/  MUFU.SQRT R17, R3 ;  /* 0x0000000300117308 */ /* 0x0009620000002000 */
[----:B0-----:R-:W-:Y:S01]  /*02c0*/  IMAD.MOV.U32 R2, RZ, RZ, 0x3e800000 ;  /* 0x3e800000ff027424 */ /* 0x001fe200078e00ff */
[----:B-1----:R-:W-:-:S02]  /*02d0*/  FSETP.GT.AND P0, PT, R16, 8.50705917302346158658e+37, PT ;  /* 0x7e8000001000780b */ /* 0x002fc40003f04000 */
[----:B------:R-:W-:Y:S02]  /*02e0*/  FSETP.GEU.AND P2, PT, R16, 1.175494350822287508e-38, PT ;  /* 0x008000001000780b */ /* 0x000fe40003f4e000 */
[----:B----4-:R-:W-:Y:S02]  /*02f0*/  FSEL R3, R2, 1, P0 ;  /* 0x3f80000002037808 */ /* 0x010fe40000000000 */
[C---:B-----5:R-:W-:Y:S02]  /*0300*/  FSETP.GT.AND P1, PT, R17.reuse, 8.50705917302346158658e+37, PT ;  /* 0x7e8000001100780b */ /* 0x060fe40003f24000 */
[----:B------:R-:W-:Y:S01]  /*0310*/  FSETP.GEU.AND P3, PT, R17, 1.175494350822287508e-38, PT ;  /* 0x008000001100780b */ /* 0x000fe20003f6e000 */
[----:B--2---:R-:W-:Y:S01]  /*0320*/  FADD R4, -R6, R4 ;  /* 0x0000000406047221 */ /* 0x004fe20000000100 */
[----:B------:R-:W-:-:S03]  /*0330*/  FSEL R2, R2, 1, P1 ;  /* 0x3f80000002027808 */ /* 0x000fc60000800000 */
[----:B------:R-:W-:Y:S01]  /*0340*/  @P0 FMUL R16, R16, 0.25 ;  /* 0x3e80000010100820 */ /* 0x000fe20000400000 */
[----:B------:R-:W-:Y:S01]  /*0350*/  FADD R5, -R7, R5 ;  /* 0x0000000507057221 */ /* 0x000fe20000000100 */
[----:B------:R-:W-:Y:S01]  /*0360*/  @!P2 FMUL R3, R3, 16777216 ;  /* 0x4b8000000303a820 */ /* 0x000fe20000400000 */
[----:B------:R-:W-:Y:S02]  /*0370*/  IMAD.SHL.U32 R7, R8, 0x8, RZ ;  /* 0x0000000808077824 */ /* 0x000fe400078e00ff */
[----:B------:R-:W-:Y:S01]  /*0380*/  @!P2 FMUL R16, R16, 16777216 ;  /* 0x4b8000001010a820 */ /* 0x000fe20000400000 */
[----:B------:R-:W-:Y:S02]  /*0390*/  @P1 FMUL R17, R17, 0.25 ;  /* 0x3e80000011111820 */ /* 0x000fe40000400000 */
[----:B------:R-:W-:-:S03]  /*03a0*/  LOP3.LUT R7, R7, 0x3f8, RZ, 0xc0, !PT ;  /* 0x000003f807077812 */ /* 0x000fc600078ec0ff */
[----:B------:R-:W0:Y:S01]  /*03b0*/  MUFU.RCP R16, R16 ;  /* 0x0000001000107308 */ /* 0x000e220000001000 */
[----:B------:R-:W-:Y:S01]  /*03c0*/  @!P3 FMUL R2, R2, 16777216 ;  /* 0x4b8000000202b820 */ /* 0x000fe20000400000 */
[----:B------:R-:W-:-:S06]  /*03d0*/  @!P3 FMUL R17, R17, 16777216 ;  /* 0x4b8000001111b820 */ /* 0x000fcc0000400000 */
[----:B------:R-:W1:Y:S01]  /*03e0*/  MUFU.RCP R17, R17 ;  /* 0x0000001100117308 */ /* 0x000e620000001000 */
[----:B0-----:R-:W-:-:S04]  /*03f0*/  FMUL R3, R16, R3 ;  /* 0x0000000310037220 */ /* 0x001fc80000400000 */
[----:B------:R-:W-:Y:S01]  /*0400*/  FMUL R3, R4, R3 ;  /* 0x0000000304037220 */ /* 0x000fe20000400000 */
[C---:B------:R-:W-:Y:S01]  /*0410*/  IMAD.SHL.U32 R4, R8.reuse, 0x20, RZ ;  /* 0x0000002008047824 */ /* 0x040fe200078e00ff */
[----:B------:R-:W-:Y:S01]  /*0420*/  LOP3.LUT R8, R8, 0x78, RZ, 0xc0, !PT ;  /* 0x0000007808087812 */ /* 0x000fe200078ec0ff */
[----:B-1----:R-:W-:Y:S01]  /*0430*/  FMUL R2, R17, R2 ;  /* 0x0000000211027220 */ /* 0x002fe20000400000 */
[----:B---3--:R-:W-:Y:S02]  /*0440*/  FFMA R3, R3, R12, R10 ;  /* 0x0000000c03037223 */ /* 0x008fe4000000000a */
[----:B------:R-:W-:Y:S01]  /*0450*/  LOP3.LUT R6, R4, 0xe0, RZ, 0xc0, !PT ;  /* 0x000000e004067812 */ /* 0x000fe200078ec0ff */
[----:B------:R-:W-:Y:S01]  /*0460*/  FMUL R2, R5, R2 ;  /* 0x0000000205027220 */ /* 0x000fe20000400000 */
[----:B------:R-:W-:Y:S02]  /*0470*/  LOP3.LUT R4, R9, UR5, RZ, 0xfc, !PT ;  /* 0x0000000509047c12 */ /* 0x000fe4000f8efcff */
[----:B------:R-:W-:Y:S01]  /*0480*/  FSETP.GT.AND P1, PT, R3, RZ, PT ;  /* 0x000000ff0300720b */ /* 0x000fe20003f24000 */
[----:B------:R-:W-:Y:S01]  /*0490*/  FFMA R2, R2, R13, R11 ;  /* 0x0000000d02027223 */ /* 0x000fe2000000000b */
[----:B------:R-:W-:-:S02]  /*04a0*/  LOP3.LUT R5, R6, 0x10, RZ, 0xfc, !PT ;  /* 0x0000001006057812 */ /* 0x000fc400078efcff */
[----:B------:R-:W-:Y:S02]  /*04b0*/  LOP3.LUT R9, R6, R9, RZ, 0xfc, !PT ;  /* 0x0000000906097212 */ /* 0x000fe400078efcff */
[----:B------:R-:W-:Y:S02]  /*04c0*/  FSETP.GT.AND P2, PT, R2, RZ, PT ;  /* 0x000000ff0200720b */ /* 0x000fe40003f44000 */
[----:B------:R-:W-:Y:S02]  /*04d0*/  LEA.HI R6, R6, UR6, RZ, 0x1f ;  /* 0x0000000606067c11 */ /* 0x000fe4000f8ff8ff */
[----:B------:R-:W-:Y:S02]  /*04e0*/  LEA.HI R10, R5, UR6, RZ, 0x1f ;  /* 0x00000006050a7c11 */ /* 0x000fe4000f8ff8ff */
[----:B------:R-:W-:Y:S01]  /*04f0*/  ISETP.GE.AND P0, PT, R4, 0x200, PT ;  /* 0x000002000400780c */ /* 0x000fe20003f06270 */
[----:B------:R-:W-:Y:S02]  /*0500*/  IMAD R6, R9, 0x4, R6 ;  /* 0x0000000409067824 */ /* 0x000fe400078e0206 */
[----:B------:R-:W-:Y:S01]  /*0510*/  @!P1 FMUL R3, R3, 0.10000000149011611938 ;  /* 0x3dcccccd03039820 */ /* 0x000fe20000400000 */
[----:B------:R-:W-:Y:S01]  /*0520*/  IMAD R9, R9, 0x4, R10 ;  /* 0x0000000409097824 */ /* 0x000fe200078e020a */
[----:B------:R-:W-:-:S02]  /*0530*/  ISETP.LT.AND P0, PT, R0, 0x10, !P0 ;  /* 0x000000100000780c */ /* 0x000fc40004701270 */
[----:B------:R-:W-:Y:S01]  /*0540*/  IADD3 R8, R7, UR6, R8 ;  /* 0x0000000607087c10 */ /* 0x000fe2000fffe008 */
[----:B------:R-:W-:Y:S01]  /*0550*/  @!P2 FMUL R2, R2, 0.10000000149011611938 ;  /* 0x3dcccccd0202a820 */ /* 0x000fe20000400000 */
[----:B------:R0:W-:Y:S04]  /*0560*/  STS [R6], R3 ;  /* 0x0000000306007388 */ /* 0x0001e80000000800 */
[----:B------:R0:W-:Y:S01]  /*0570*/  STS [R9+0x40], R2 ;  /* 0x0000400209007388 */ /* 0x0001e20000000800 */
[----:B------:R-:W-:Y:S06]  /*0580*/  BAR.SYNC.DEFER_BLOCKING 0x0 ;  /* 0x0000000000007b1d */ /* 0x000fec0000010000 */
[----:B0-----:R-:W-:Y:S05]  /*0590*/  @!P0 EXIT ;  /* 0x000000000000894d */ /* 0x001fea0003800000 */
[----:B------:R-:W0:Y:S01]  /*05a0*/  LDS.64 R8, [R8] ;  /* 0x0000000008087984 */ /* 0x000e220000000a00 */
[----:B------:R-:W-:Y:S01]  /*05b0*/  SHF.R.S32.HI R5, RZ, 0x1f, R0 ;  /* 0x0000001fff057819 */ /* 0x000fe20000011400 */
[----:B------:R-:W1:Y:S03]  /*05c0*/  LDC.64 R2, c[0x0][0x238] ;  /* 0x00008e00ff027b82 */ /* 0x000e660000000a00 */
[----:B------:R-:W-:-:S04]  /*05d0*/  LEA.HI R5, R5, R0, RZ, 0x2 ;  /* 0x0000000005057211 */ /* 0x000fc800078f10ff */
[C---:B------:R-:W-:Y:S01]  /*05e0*/  LOP3.LUT R7, R5.reuse, 0xfffffffc, RZ, 0xc0, !PT ;  /* 0xfffffffc05077812 */ /* 0x040fe200078ec0ff */
[----:B------:R-:W-:-:S04]  /*05f0*/  IMAD.SHL.U32 R5, R5, 0x200, RZ ;  /* 0x0000020005057824 */ /* 0x000fc800078e00ff */
[----:B------:R-:W-:Y:S01]  /*0600*/  IMAD.IADD R7, R0, 0x1, -R7 ;  /* 0x0000000100077824 */ /* 0x000fe200078e0a07 */
[----:B------:R-:W-:-:S03]  /*0610*/  LOP3.LUT R0, R5, 0xfffff800, RZ, 0xc0, !PT ;  /* 0xfffff80005007812 */ /* 0x000fc600078ec0ff */
[----:B------:R-:W-:-:S04]  /*0620*/  IMAD R7, R4, 0x4, R7 ;  /* 0x0000000404077824 */ /* 0x000fc800078e0207 */
[----:B------:R-:W-:-:S04]  /*0630*/  IMAD.IADD R7, R7, 0x1, R0 ;  /* 0x0000000107077824 */ /* 0x000fc800078e0200 */
[----:B-1----:R-:W-:-:S05]  /*0640*/  IMAD.WIDE R2, R7, 0x4, R2 ;  /* 0x0000000407027825 */ /* 0x002fca00078e0202 */
[----:B0-----:R-:W-:Y:S01]  /*0650*/  STG.E.64 desc[UR8][R2.64], R8 ;  /* 0x0000000802007986 */ /* 0x001fe2000c101b08 */
[----:B------:R-:W-:Y:S05]  /*0660*/  EXIT ;  /* 0x000000000000794d */ /* 0x000fea0003800000 */
.L_x_0:
[----:B------:R-:W-:-:S00]  /*0670*/  BRA `(.L_x_0) ;  /* 0xfffffffc00fc7947 */ /* 0x000fc0000383ffff */
[----:B------:R-:W-:-:S00]  /*0680*/  NOP ;  /* 0x0000000000007918 */ /* 0x000fc00000000000 */
[----:B------:R-:W-:-:S00]  /*0690*/  NOP ;  /* 0x0000000000007918 */ /* 0x000fc00000000000 */
[----:B------:R-:W-:-:S00]  /*06a0*/  NOP ;  /* 0x0000000000007918 */ /* 0x000fc00000000000 */
[----:B------:R-:W-:-:S00]  /*06b0*/  NOP ;  /* 0x0000000000007918 */ /* 0x000fc00000000000 */
[----:B------:R-:W-:-:S00]  /*06c0*/  NOP ;  /* 0x0000000000007918 */ /* 0x000fc00000000000 */
[----:B------:R-:W-:-:S00]  /*06d0*/  NOP ;  /* 0x0000000000007918 */ /* 0x000fc00000000000 */
[----:B------:R-:W-:-:S00]  /*06e0*/  NOP ;  /* 0x0000000000007918 */ /* 0x000fc00000000000 */
[----:B------:R-:W-:-:S00]  /*06f0*/  NOP ;  /* 0x0000000000007918 */ /* 0x000fc00000000000 */
.L_x_1:


//--------------------- .nv.global.init           --------------------------
	.section	.nv.global.init,"aw",@progbits
.nv.global.init:
	.type		_$_str,@object
	.size		_$_str,(_$_str_$_2 - _$_str)
_$_str:
        /*0000*/ 	.byte	0x5f, 0x5f, 0x43, 0x55, 0x44, 0x41, 0x5f, 0x46, 0x54, 0x5a, 0x00
	.type		_$_str_$_2,@object
	.size		_$_str_$_2,(.L_1 - _$_str_$_2)
_$_str_$_2:
        /*000b*/ 	.byte	0x5f, 0x5f, 0x43, 0x55, 0x44, 0x41, 0x5f, 0x50, 0x52, 0x45, 0x43, 0x5f, 0x53, 0x51, 0x52, 0x54
        /*001b*/ 	.byte	0x00
.L_1:


//--------------------- .nv.shared.triton_poi_fused__native_batch_norm_legit_no_training_leaky_relu_33 --------------------------
	.section	.nv.shared.triton_poi_fused__native_batch_norm_legit_no_training_leaky_relu_33,"aw",@nobits
	.sectionflags	@""
	.align	16
	.zero		1024


//--------------------- .nv.constant0.triton_poi_fused__native_batch_norm_legit_no_training_leaky_relu_33 --------------------------
	.section	.nv.constant0.triton_poi_fused__native_batch_norm_legit_no_training_leaky_relu_33,"a",@progbits
	.sectionflags	@""
	.align	4
.nv.constant0.triton_poi_fused__native_batch_norm_legit_no_training_leaky_relu_33:
	.zero		584
